//
// Generated by NVIDIA NVVM Compiler
//
// Compiler Build ID: CL-36424714
// Cuda compilation tools, release 13.0, V13.0.88
// Based on NVVM 20.0.0
//

.version 9.0
.target sm_100
.address_size 64

	// .globl	fmag_all_update
.global .align 1 .b8 _ZN34_INTERNAL_fa29efd9_4_k_cu_179567b54cuda3std3__45__cpo5beginE[1];
.global .align 1 .b8 _ZN34_INTERNAL_fa29efd9_4_k_cu_179567b54cuda3std3__45__cpo3endE[1];
.global .align 1 .b8 _ZN34_INTERNAL_fa29efd9_4_k_cu_179567b54cuda3std3__45__cpo6cbeginE[1];
.global .align 1 .b8 _ZN34_INTERNAL_fa29efd9_4_k_cu_179567b54cuda3std3__45__cpo4cendE[1];
.global .align 1 .b8 _ZN34_INTERNAL_fa29efd9_4_k_cu_179567b54cuda3std3__45__cpo6rbeginE[1];
.global .align 1 .b8 _ZN34_INTERNAL_fa29efd9_4_k_cu_179567b54cuda3std3__45__cpo4rendE[1];
.global .align 1 .b8 _ZN34_INTERNAL_fa29efd9_4_k_cu_179567b54cuda3std3__45__cpo7crbeginE[1];
.global .align 1 .b8 _ZN34_INTERNAL_fa29efd9_4_k_cu_179567b54cuda3std3__45__cpo5crendE[1];
.global .align 1 .b8 _ZN34_INTERNAL_fa29efd9_4_k_cu_179567b54cuda3std3__436_GLOBAL__N__fa29efd9_4_k_cu_179567b56ignoreE[1];
.global .align 1 .b8 _ZN34_INTERNAL_fa29efd9_4_k_cu_179567b54cuda3std3__419piecewise_constructE[1];
.global .align 1 .b8 _ZN34_INTERNAL_fa29efd9_4_k_cu_179567b54cuda3std3__48in_placeE[1];
.global .align 1 .b8 _ZN34_INTERNAL_fa29efd9_4_k_cu_179567b54cuda3std3__420unreachable_sentinelE[1];
.global .align 1 .b8 _ZN34_INTERNAL_fa29efd9_4_k_cu_179567b54cuda3std6ranges3__45__cpo4swapE[1];
.global .align 1 .b8 _ZN34_INTERNAL_fa29efd9_4_k_cu_179567b54cuda3std6ranges3__45__cpo9iter_moveE[1];
.global .align 1 .b8 _ZN34_INTERNAL_fa29efd9_4_k_cu_179567b54cuda3std6ranges3__45__cpo5beginE[1];
.global .align 1 .b8 _ZN34_INTERNAL_fa29efd9_4_k_cu_179567b54cuda3std6ranges3__45__cpo3endE[1];
.global .align 1 .b8 _ZN34_INTERNAL_fa29efd9_4_k_cu_179567b54cuda3std6ranges3__45__cpo6cbeginE[1];
.global .align 1 .b8 _ZN34_INTERNAL_fa29efd9_4_k_cu_179567b54cuda3std6ranges3__45__cpo4cendE[1];
.global .align 1 .b8 _ZN34_INTERNAL_fa29efd9_4_k_cu_179567b54cuda3std6ranges3__45__cpo7advanceE[1];
.global .align 1 .b8 _ZN34_INTERNAL_fa29efd9_4_k_cu_179567b54cuda3std6ranges3__45__cpo9iter_swapE[1];
.global .align 1 .b8 _ZN34_INTERNAL_fa29efd9_4_k_cu_179567b54cuda3std6ranges3__45__cpo4nextE[1];
.global .align 1 .b8 _ZN34_INTERNAL_fa29efd9_4_k_cu_179567b54cuda3std6ranges3__45__cpo4prevE[1];
.global .align 1 .b8 _ZN34_INTERNAL_fa29efd9_4_k_cu_179567b54cuda3std6ranges3__45__cpo4dataE[1];
.global .align 1 .b8 _ZN34_INTERNAL_fa29efd9_4_k_cu_179567b54cuda3std6ranges3__45__cpo5cdataE[1];
.global .align 1 .b8 _ZN34_INTERNAL_fa29efd9_4_k_cu_179567b54cuda3std6ranges3__45__cpo4sizeE[1];
.global .align 1 .b8 _ZN34_INTERNAL_fa29efd9_4_k_cu_179567b54cuda3std6ranges3__45__cpo5ssizeE[1];
.global .align 1 .b8 _ZN34_INTERNAL_fa29efd9_4_k_cu_179567b54cuda3std6ranges3__45__cpo8distanceE[1];
.global .align 1 .b8 _ZN34_INTERNAL_fa29efd9_4_k_cu_179567b56thrust24THRUST_300001_SM_1000_NS6system6detail10sequential3seqE[1];

.visible .entry fmag_all_update(
	.param .u64 .ptr .align 1 fmag_all_update_param_0,
	.param .u64 .ptr .align 1 fmag_all_update_param_1,
	.param .u64 .ptr .align 1 fmag_all_update_param_2,
	.param .u64 .ptr .align 1 fmag_all_update_param_3,
	.param .u64 .ptr .align 1 fmag_all_update_param_4,
	.param .u64 .ptr .align 1 fmag_all_update_param_5,
	.param .f32 fmag_all_update_param_6,
	.param .u32 fmag_all_update_param_7,
	.param .u32 fmag_all_update_param_8
)
{
	.reg .pred 	%p<6>;
	.reg .b32 	%r<24>;
	.reg .b32 	%f<19>;
	.reg .b64 	%rd<32>;

	ld.param.u64 	%rd9, [fmag_all_update_param_0];
	ld.param.u64 	%rd10, [fmag_all_update_param_1];
	ld.param.u64 	%rd11, [fmag_all_update_param_2];
	ld.param.u64 	%rd12, [fmag_all_update_param_3];
	ld.param.u64 	%rd13, [fmag_all_update_param_4];
	ld.param.u64 	%rd14, [fmag_all_update_param_5];
	ld.param.f32 	%f2, [fmag_all_update_param_6];
	ld.param.u32 	%r12, [fmag_all_update_param_7];
	ld.param.u32 	%r13, [fmag_all_update_param_8];
	cvta.to.global.u64 	%rd15, %rd13;
	cvta.to.global.u64 	%rd16, %rd14;
	mov.u32 	%r14, %ctaid.x;
	mov.u32 	%r1, %tid.x;
	mov.u32 	%r22, %tid.y;
	mul.lo.s32 	%r15, %r14, 15;
	mul.wide.u32 	%rd17, %r15, 4;
	add.s64 	%rd18, %rd16, %rd17;
	add.s64 	%rd1, %rd18, 24;
	ld.global.u32 	%r3, [%rd18+48];
	ld.global.u32 	%r4, [%rd18+36];
	mul.wide.s32 	%rd19, %r4, 4;
	add.s64 	%rd20, %rd15, %rd19;
	ld.global.f32 	%f3, [%rd20];
	div.rn.f32 	%f4, %f2, %f3;
	sqrt.rn.f32 	%f1, %f4;
	setp.ge.s32 	%p1, %r22, %r12;
	@%p1 bra 	$L__BB0_8;
	mul.lo.s32 	%r16, %r13, %r12;
	ld.global.u32 	%r17, [%rd1];
	mov.u32 	%r5, %ntid.x;
	mov.u32 	%r6, %ntid.y;
	mul.lo.s32 	%r18, %r16, %r17;
	cvt.s64.s32 	%rd2, %r18;
	mul.lo.s32 	%r19, %r16, %r4;
	cvt.s64.s32 	%rd3, %r19;
	mul.lo.s32 	%r20, %r16, %r3;
	cvt.s64.s32 	%rd4, %r20;
	cvta.to.global.u64 	%rd5, %rd10;
	cvta.to.global.u64 	%rd6, %rd11;
	cvta.to.global.u64 	%rd7, %rd12;
	cvta.to.global.u64 	%rd8, %rd9;
$L__BB0_2:
	setp.ge.s32 	%p2, %r1, %r13;
	@%p2 bra 	$L__BB0_7;
	mul.lo.s32 	%r8, %r22, %r12;
	mov.u32 	%r23, %r1;
$L__BB0_4:
	setp.geu.f32 	%p3, %f1, 0f3F800000;
	@%p3 bra 	$L__BB0_6;
	add.s32 	%r21, %r23, %r8;
	cvt.s64.s32 	%rd21, %r21;
	add.s64 	%rd22, %rd21, %rd4;
	shl.b64 	%rd23, %rd22, 2;
	add.s64 	%rd24, %rd5, %rd23;
	ld.global.f32 	%f5, [%rd24];
	add.s64 	%rd25, %rd21, %rd3;
	shl.b64 	%rd26, %rd25, 2;
	add.s64 	%rd27, %rd6, %rd26;
	ld.global.f32 	%f6, [%rd27];
	add.s64 	%rd28, %rd7, %rd26;
	ld.global.f32 	%f7, [%rd28];
	mov.f32 	%f8, 0f3F800000;
	sub.f32 	%f9, %f8, %f5;
	fma.rn.f32 	%f10, %f1, %f7, %f6;
	add.f32 	%f11, %f6, %f7;
	add.f32 	%f12, %f11, 0f33D6BF95;
	div.rn.f32 	%f13, %f10, %f12;
	fma.rn.f32 	%f14, %f5, %f13, %f9;
	add.s64 	%rd29, %rd21, %rd2;
	shl.b64 	%rd30, %rd29, 3;
	add.s64 	%rd31, %rd8, %rd30;
	ld.global.v2.f32 	{%f15, %f16}, [%rd31];
	mul.f32 	%f17, %f15, %f14;
	mul.f32 	%f18, %f16, %f14;
	st.global.v2.f32 	[%rd31], {%f17, %f18};
$L__BB0_6:
	add.s32 	%r23, %r23, %r5;
	setp.lt.s32 	%p4, %r23, %r13;
	@%p4 bra 	$L__BB0_4;
$L__BB0_7:
	add.s32 	%r22, %r22, %r6;
	setp.lt.s32 	%p5, %r22, %r12;
	@%p5 bra 	$L__BB0_2;
$L__BB0_8:
	ret;

}


// ===== COMPILED SASS (sm_100) =====

	.target	sm_100

	.elftype	@"ET_EXEC"


//--------------------- .note.nv.tkinfo           --------------------------
	.section	.note.nv.tkinfo,"",@"SHT_NOTE"
	.sectionflags	@"SHF_NOTE_NV_TKINFO"
	.tkinfo
        /*0018*/ 	.word	0x00000002
        /*0030*/ 	.string	""
        /*0030*/ 	.string	"ptxas"
        /*0030*/ 	.string	"Cuda compilation tools, release 13.0, V13.0.88"
        /*0030*/ 	.string	"Build cuda_13.0.r13.0/compiler.36424714_0"
        /*0030*/ 	.string	"-arch sm_100 -m 64 "



//--------------------- .note.nv.cuinfo           --------------------------
	.section	.note.nv.cuinfo,"",@"SHT_NOTE"
	.sectionflags	@"SHF_NOTE_NV_CUINFO"
        /*0018*/ 	.short	0x0002
        /*001a*/ 	.short	0x0064
        /*001c*/ 	.short	0x0082
	.zero		2


//--------------------- .nv.info                  --------------------------
	.section	.nv.info,"",@"SHT_CUDA_INFO"
	.align	4


	//----- nvinfo : EIATTR_REGCOUNT
	.align		4
        /*0000*/ 	.byte	0x04, 0x2f
        /*0002*/ 	.short	(.L_29 - .L_28)
	.align		4
.L_28:
        /*0004*/ 	.word	index@(fmag_all_update)
        /*0008*/ 	.word	0x00000018


	//----- nvinfo : EIATTR_FRAME_SIZE
	.align		4
.L_29:
        /*000c*/ 	.byte	0x04, 0x11
        /*000e*/ 	.short	(.L_31 - .L_30)
	.align		4
.L_30:
        /*0010*/ 	.word	index@($__internal_1_$__cuda_sm3x_div_rn_noftz_f32_slowpath)
        /*0014*/ 	.word	0x00000000


	//----- nvinfo : EIATTR_FRAME_SIZE
	.align		4
.L_31:
        /*0018*/ 	.byte	0x04, 0x11
        /*001a*/ 	.short	(.L_33 - .L_32)
	.align		4
.L_32:
        /*001c*/ 	.word	index@($__internal_0_$__cuda_sm20_sqrt_rn_f32_slowpath)
        /*0020*/ 	.word	0x00000000


	//----- nvinfo : EIATTR_FRAME_SIZE
	.align		4
.L_33:
        /*0024*/ 	.byte	0x04, 0x11
        /*0026*/ 	.short	(.L_35 - .L_34)
	.align		4
.L_34:
        /*0028*/ 	.word	index@(fmag_all_update)
        /*002c*/ 	.word	0x00000000


	//----- nvinfo : EIATTR_MIN_STACK_SIZE
	.align		4
.L_35:
        /*0030*/ 	.byte	0x04, 0x12
        /*0032*/ 	.short	(.L_37 - .L_36)
	.align		4
.L_36:
        /*0034*/ 	.word	index@(fmag_all_update)
        /*0038*/ 	.word	0x00000000
.L_37:


//--------------------- .nv.compat                --------------------------
	.section	.nv.compat,"",@"SHT_CUDA_COMPAT_INFO"
	.align	4
        /*0000*/ 	.byte	0x02, 0x09, 0x00, 0x00, 0x02, 0x02, 0x01, 0x00, 0x02, 0x05, 0x05, 0x00, 0x03, 0x07, 0x01, 0x01
        /*0010*/ 	.byte	0x02, 0x03, 0x00, 0x00, 0x02, 0x06, 0x01, 0x00, 0x04, 0x0b, 0x08, 0x00, 0x01, 0x00, 0x00, 0x00
        /*0020*/ 	.byte	0x00, 0x00, 0x00, 0x00


//--------------------- .nv.info.fmag_all_update  --------------------------
	.section	.nv.info.fmag_all_update,"",@"SHT_CUDA_INFO"
	.sectionflags	@""
	.align	4


	//----- nvinfo : EIATTR_CUDA_API_VERSION
	.align		4
        /*0000*/ 	.byte	0x04, 0x37
        /*0002*/ 	.short	(.L_39 - .L_38)
.L_38:
        /*0004*/ 	.word	0x00000082


	//----- nvinfo : EIATTR_KPARAM_INFO
	.align		4
.L_39:
        /*0008*/ 	.byte	0x04, 0x17
        /*000a*/ 	.short	(.L_41 - .L_40)
.L_40:
        /*000c*/ 	.word	0x00000000
        /*0010*/ 	.short	0x0008
        /*0012*/ 	.short	0x0038
        /*0014*/ 	.byte	0x00, 0xf0, 0x11, 0x00


	//----- nvinfo : EIATTR_KPARAM_INFO
	.align		4
.L_41:
        /*0018*/ 	.byte	0x04, 0x17
        /*001a*/ 	.short	(.L_43 - .L_42)
.L_42:
        /*001c*/ 	.word	0x00000000
        /*0020*/ 	.short	0x0007
        /*0022*/ 	.short	0x0034
        /*0024*/ 	.byte	0x00, 0xf0, 0x11, 0x00


	//----- nvinfo : EIATTR_KPARAM_INFO
	.align		4
.L_43:
        /*0028*/ 	.byte	0x04, 0x17
        /*002a*/ 	.short	(.L_45 - .L_44)
.L_44:
        /*002c*/ 	.word	0x00000000
        /*0030*/ 	.short	0x0006
        /*0032*/ 	.short	0x0030
        /*0034*/ 	.byte	0x00, 0xf0, 0x11, 0x00


	//----- nvinfo : EIATTR_KPARAM_INFO
	.align		4
.L_45:
        /*0038*/ 	.byte	0x04, 0x17
        /*003a*/ 	.short	(.L_47 - .L_46)
.L_46:
        /*003c*/ 	.word	0x00000000
        /*0040*/ 	.short	0x0005
        /*0042*/ 	.short	0x0028
        /*0044*/ 	.byte	0x00, 0xf5, 0x21, 0x00


	//----- nvinfo : EIATTR_KPARAM_INFO
	.align		4
.L_47:
        /*0048*/ 	.byte	0x04, 0x17
        /*004a*/ 	.short	(.L_49 - .L_48)
.L_48:
        /*004c*/ 	.word	0x00000000
        /*0050*/ 	.short	0x0004
        /*0052*/ 	.short	0x0020
        /*0054*/ 	.byte	0x00, 0xf5, 0x21, 0x00


	//----- nvinfo : EIATTR_KPARAM_INFO
	.align		4
.L_49:
        /*0058*/ 	.byte	0x04, 0x17
        /*005a*/ 	.short	(.L_51 - .L_50)
.L_50:
        /*005c*/ 	.word	0x00000000
        /*0060*/ 	.short	0x0003
        /*0062*/ 	.short	0x0018
        /*0064*/ 	.byte	0x00, 0xf5, 0x21, 0x00


	//----- nvinfo : EIATTR_KPARAM_INFO
	.align		4
.L_51:
        /*0068*/ 	.byte	0x04, 0x17
        /*006a*/ 	.short	(.L_53 - .L_52)
.L_52:
        /*006c*/ 	.word	0x00000000
        /*0070*/ 	.short	0x0002
        /*0072*/ 	.short	0x0010
        /*0074*/ 	.byte	0x00, 0xf5, 0x21, 0x00


	//----- nvinfo : EIATTR_KPARAM_INFO
	.align		4
.L_53:
        /*0078*/ 	.byte	0x04, 0x17
        /*007a*/ 	.short	(.L_55 - .L_54)
.L_54:
        /*007c*/ 	.word	0x00000000
        /*0080*/ 	.short	0x0001
        /*0082*/ 	.short	0x0008
        /*0084*/ 	.byte	0x00, 0xf5, 0x21, 0x00


	//----- nvinfo : EIATTR_KPARAM_INFO
	.align		4
.L_55:
        /*0088*/ 	.byte	0x04, 0x17
        /*008a*/ 	.short	(.L_57 - .L_56)
.L_56:
        /*008c*/ 	.word	0x00000000
        /*0090*/ 	.short	0x0000
        /*0092*/ 	.short	0x0000
        /*0094*/ 	.byte	0x00, 0xf5, 0x21, 0x00


	//----- nvinfo : EIATTR_SPARSE_MMA_MASK
	.align		4
.L_57:
        /*0098*/ 	.byte	0x03, 0x50
        /*009a*/ 	.short	0x0000


	//----- nvinfo : EIATTR_MAXREG_COUNT
	.align		4
        /*009c*/ 	.byte	0x03, 0x1b
        /*009e*/ 	.short	0x00ff


	//----- nvinfo : EIATTR_MERCURY_ISA_VERSION
	.align		4
        /*00a0*/ 	.byte	0x03, 0x5f
        /*00a2*/ 	.short	0x0101


	//----- nvinfo : EIATTR_VRC_CTA_INIT_COUNT
	.align		4
        /*00a4*/ 	.byte	0x02, 0x4a
	.zero		1
	.zero		1


	//----- nvinfo : EIATTR_EXIT_INSTR_OFFSETS
	.align		4
        /*00a8*/ 	.byte	0x04, 0x1c
        /*00aa*/ 	.short	(.L_59 - .L_58)


	//   ....[0]....
.L_58:
        /*00ac*/ 	.word	0x000002b0


	//   ....[1]....
        /*00b0*/ 	.word	0x00000780


	//----- nvinfo : EIATTR_CRS_STACK_SIZE
	.align		4
.L_59:
        /*00b4*/ 	.byte	0x04, 0x1e
        /*00b6*/ 	.short	(.L_61 - .L_60)
.L_60:
        /*00b8*/ 	.word	0x00000000


	//----- nvinfo : EIATTR_CBANK_PARAM_SIZE
	.align		4
.L_61:
        /*00bc*/ 	.byte	0x03, 0x19
        /*00be*/ 	.short	0x003c


	//----- nvinfo : EIATTR_PARAM_CBANK
	.align		4
        /*00c0*/ 	.byte	0x04, 0x0a
        /*00c2*/ 	.short	(.L_63 - .L_62)
	.align		4
.L_62:
        /*00c4*/ 	.word	index@(.nv.constant0.fmag_all_update)
        /*00c8*/ 	.short	0x0380
        /*00ca*/ 	.short	0x003c


	//----- nvinfo : EIATTR_SW_WAR
	.align		4
.L_63:
        /*00cc*/ 	.byte	0x04, 0x36
        /*00ce*/ 	.short	(.L_65 - .L_64)
.L_64:
        /*00d0*/ 	.word	0x00000008
.L_65:


//--------------------- .nv.callgraph             --------------------------
	.section	.nv.callgraph,"",@"SHT_CUDA_CALLGRAPH"
	.align	4
	.sectionentsize	8
	.align		4
        /*0000*/ 	.word	0x00000000
	.align		4
        /*0004*/ 	.word	0xffffffff
	.align		4
        /*0008*/ 	.word	0x00000000
	.align		4
        /*000c*/ 	.word	0xfffffffe
	.align		4
        /*0010*/ 	.word	0x00000000
	.align		4
        /*0014*/ 	.word	0xfffffffd
	.align		4
        /*0018*/ 	.word	0x00000000
	.align		4
        /*001c*/ 	.word	0xfffffffc


//--------------------- .nv.constant4             --------------------------
	.section	.nv.constant4,"a",@progbits
	.align	8
	.align		8
.nv.constant4:
        /*0000*/ 	.dword	_ZN34_INTERNAL_fa29efd9_4_k_cu_179567b54cuda3std3__45__cpo5beginE
	.align		8
        /*0008*/ 	.dword	_ZN34_INTERNAL_fa29efd9_4_k_cu_179567b54cuda3std3__45__cpo3endE
	.align		8
        /*0010*/ 	.dword	_ZN34_INTERNAL_fa29efd9_4_k_cu_179567b54cuda3std3__45__cpo6cbeginE
	.align		8
        /*0018*/ 	.dword	_ZN34_INTERNAL_fa29efd9_4_k_cu_179567b54cuda3std3__45__cpo4cendE
	.align		8
        /*0020*/ 	.dword	_ZN34_INTERNAL_fa29efd9_4_k_cu_179567b54cuda3std3__45__cpo6rbeginE
	.align		8
        /*0028*/ 	.dword	_ZN34_INTERNAL_fa29efd9_4_k_cu_179567b54cuda3std3__45__cpo4rendE
	.align		8
        /*0030*/ 	.dword	_ZN34_INTERNAL_fa29efd9_4_k_cu_179567b54cuda3std3__45__cpo7crbeginE
	.align		8
        /*0038*/ 	.dword	_ZN34_INTERNAL_fa29efd9_4_k_cu_179567b54cuda3std3__45__cpo5crendE
	.align		8
        /*0040*/ 	.dword	_ZN34_INTERNAL_fa29efd9_4_k_cu_179567b54cuda3std3__436_GLOBAL__N__fa29efd9_4_k_cu_179567b56ignoreE
	.align		8
        /*0048*/ 	.dword	_ZN34_INTERNAL_fa29efd9_4_k_cu_179567b54cuda3std3__419piecewise_constructE
	.align		8
        /*0050*/ 	.dword	_ZN34_INTERNAL_fa29efd9_4_k_cu_179567b54cuda3std3__48in_placeE
	.align		8
        /*0058*/ 	.dword	_ZN34_INTERNAL_fa29efd9_4_k_cu_179567b54cuda3std3__420unreachable_sentinelE
	.align		8
        /*0060*/ 	.dword	_ZN34_INTERNAL_fa29efd9_4_k_cu_179567b54cuda3std6ranges3__45__cpo4swapE
	.align		8
        /*0068*/ 	.dword	_ZN34_INTERNAL_fa29efd9_4_k_cu_179567b54cuda3std6ranges3__45__cpo9iter_moveE
	.align		8
        /*0070*/ 	.dword	_ZN34_INTERNAL_fa29efd9_4_k_cu_179567b54cuda3std6ranges3__45__cpo5beginE
	.align		8
        /*0078*/ 	.dword	_ZN34_INTERNAL_fa29efd9_4_k_cu_179567b54cuda3std6ranges3__45__cpo3endE
	.align		8
        /*0080*/ 	.dword	_ZN34_INTERNAL_fa29efd9_4_k_cu_179567b54cuda3std6ranges3__45__cpo6cbeginE
	.align		8
        /*0088*/ 	.dword	_ZN34_INTERNAL_fa29efd9_4_k_cu_179567b54cuda3std6ranges3__45__cpo4cendE
	.align		8
        /*0090*/ 	.dword	_ZN34_INTERNAL_fa29efd9_4_k_cu_179567b54cuda3std6ranges3__45__cpo7advanceE
	.align		8
        /*0098*/ 	.dword	_ZN34_INTERNAL_fa29efd9_4_k_cu_179567b54cuda3std6ranges3__45__cpo9iter_swapE
	.align		8
        /*00a0*/ 	.dword	_ZN34_INTERNAL_fa29efd9_4_k_cu_179567b54cuda3std6ranges3__45__cpo4nextE
	.align		8
        /*00a8*/ 	.dword	_ZN34_INTERNAL_fa29efd9_4_k_cu_179567b54cuda3std6ranges3__45__cpo4prevE
	.align		8
        /*00b0*/ 	.dword	_ZN34_INTERNAL_fa29efd9_4_k_cu_179567b54cuda3std6ranges3__45__cpo4dataE
	.align		8
        /*00b8*/ 	.dword	_ZN34_INTERNAL_fa29efd9_4_k_cu_179567b54cuda3std6ranges3__45__cpo5cdataE
	.align		8
        /*00c0*/ 	.dword	_ZN34_INTERNAL_fa29efd9_4_k_cu_179567b54cuda3std6ranges3__45__cpo4sizeE
	.align		8
        /*00c8*/ 	.dword	_ZN34_INTERNAL_fa29efd9_4_k_cu_179567b54cuda3std6ranges3__45__cpo5ssizeE
	.align		8
        /*00d0*/ 	.dword	_ZN34_INTERNAL_fa29efd9_4_k_cu_179567b54cuda3std6ranges3__45__cpo8distanceE
	.align		8
        /*00d8*/ 	.dword	_ZN34_INTERNAL_fa29efd9_4_k_cu_179567b56thrust24THRUST_300001_SM_1000_NS6system6detail10sequential3seqE


//--------------------- .text.fmag_all_update     --------------------------
	.section	.text.fmag_all_update,"ax",@progbits
	.align	128
        .global         fmag_all_update
        .type           fmag_all_update,@function
        .size           fmag_all_update,(.L_x_28 - fmag_all_update)
        .other          fmag_all_update,@"STO_CUDA_ENTRY STV_DEFAULT"
fmag_all_update:
.text.fmag_all_update:
[----:B------:R-:W-:Y:S01]  /*0000*/  LDC R1, c[0x0][0x37c] ;  /* 0x0000df00ff017b82 */ /* 0x000fe20000000800 */
[----:B------:R-:W0:Y:S07]  /*0010*/  S2R R3, SR_CTAID.X ;  /* 0x0000000000037919 */ /* 0x000e2e0000002500 */
[----:B------:R-:W1:Y:S01]  /*0020*/  LDC.64 R4, c[0x0][0x3a8] ;  /* 0x0000ea00ff047b82 */ /* 0x000e620000000a00 */
[----:B------:R-:W2:Y:S01]  /*0030*/  LDCU.64 UR6, c[0x0][0x358] ;  /* 0x00006b00ff0677ac */ /* 0x000ea20008000a00 */
[----:B------:R-:W3:Y:S01]  /*0040*/  LDCU UR4, c[0x0][0x3b0] ;  /* 0x00007600ff0477ac */ /* 0x000ee20008000800 */
[----:B0-----:R-:W-:-:S04]  /*0050*/  IMAD R3, R3, 0xf, RZ ;  /* 0x0000000f03037824 */ /* 0x001fc800078e02ff */
[----:B-1----:R-:W-:Y:S02]  /*0060*/  IMAD.WIDE.U32 R4, R3, 0x4, R4 ;  /* 0x0000000403047825 */ /* 0x002fe400078e0004 */
[----:B------:R-:W0:Y:S03]  /*0070*/  LDC.64 R2, c[0x0][0x3a0] ;  /* 0x0000e800ff027b82 */ /* 0x000e260000000a00 */
[----:B--2---:R-:W0:Y:S04]  /*0080*/  LDG.E R9, desc[UR6][R4.64+0x24] ;  /* 0x0000240604097981 */ /* 0x004e28000c1e1900 */
[----:B------:R1:W5:Y:S01]  /*0090*/  LDG.E R10, desc[UR6][R4.64+0x30] ;  /* 0x00003006040a7981 */ /* 0x000362000c1e1900 */
[----:B0-----:R-:W-:-:S06]  /*00a0*/  IMAD.WIDE R2, R9, 0x4, R2 ;  /* 0x0000000409027825 */ /* 0x001fcc00078e0202 */
[----:B------:R-:W2:Y:S01]  /*00b0*/  LDG.E R3, desc[UR6][R2.64] ;  /* 0x0000000602037981 */ /* 0x000ea2000c1e1900 */
[----:B---3--:R-:W-:Y:S01]  /*00c0*/  IMAD.U32 R12, RZ, RZ, UR4 ;  /* 0x00000004ff0c7e24 */ /* 0x008fe2000f8e00ff */
[----:B------:R-:W0:Y:S01]  /*00d0*/  S2R R6, SR_TID.Y ;  /* 0x0000000000067919 */ /* 0x000e220000002200 */
[----:B--2---:R-:W2:Y:S08]  /*00e0*/  MUFU.RCP R0, R3 ;  /* 0x0000000300007308 */ /* 0x004eb00000001000 */
[----:B------:R-:W3:Y:S01]  /*00f0*/  FCHK P0, R12, R3 ;  /* 0x000000030c007302 */ /* 0x000ee20000000000 */
[----:B--2---:R-:W-:-:S04]  /*0100*/  FFMA R7, -R3, R0, 1 ;  /* 0x3f80000003077423 */ /* 0x004fc80000000100 */
[----:B------:R-:W-:-:S04]  /*0110*/  FFMA R0, R0, R7, R0 ;  /* 0x0000000700007223 */ /* 0x000fc80000000000 */
[----:B------:R-:W-:-:S04]  /*0120*/  FFMA R7, R0, UR4, RZ ;  /* 0x0000000400077c23 */ /* 0x000fc800080000ff */
[----:B------:R-:W-:-:S04]  /*0130*/  FFMA R8, -R3, R7, UR4 ;  /* 0x0000000403087e23 */ /* 0x000fc80008000107 */
[----:B------:R-:W-:Y:S01]  /*0140*/  FFMA R0, R0, R8, R7 ;  /* 0x0000000800007223 */ /* 0x000fe20000000007 */
[----:B01-3--:R-:W-:Y:S06]  /*0150*/  @!P0 BRA `(.L_x_0) ;  /* 0x0000000000108947 */ /* 0x00bfec0003800000 */
[----:B------:R-:W0:Y:S01]  /*0160*/  LDCU UR4, c[0x0][0x3b0] ;  /* 0x00007600ff0477ac */ /* 0x000e220008000800 */
[----:B------:R-:W-:Y:S01]  /*0170*/  MOV R2, 0x1a0 ;  /* 0x000001a000027802 */ /* 0x000fe20000000f00 */
[----:B0-----:R-:W-:-:S07]  /*0180*/  IMAD.U32 R0, RZ, RZ, UR4 ;  /* 0x00000004ff007e24 */ /* 0x001fce000f8e00ff */
[----:B-----5:R-:W-:Y:S05]  /*0190*/  CALL.REL.NOINC `($__internal_1_$__cuda_sm3x_div_rn_noftz_f32_slowpath) ;  /* 0x0000000400d87944 */ /* 0x020fea0003c00000 */
.L_x_0:
[----:B------:R-:W-:Y:S01]  /*01a0*/  VIADD R2, R0, 0xf3000000 ;  /* 0xf300000000027836 */ /* 0x000fe20000000000 */
[----:B------:R0:W1:Y:S01]  /*01b0*/  MUFU.RSQ R3, R0 ;  /* 0x0000000000037308 */ /* 0x0000620000001400 */
[----:B------:R-:W-:Y:S03]  /*01c0*/  BSSY.RECONVERGENT B0, `(.L_x_1) ;  /* 0x000000c000007945 */ /* 0x000fe60003800200 */
[----:B------:R-:W-:-:S13]  /*01d0*/  ISETP.GT.U32.AND P0, PT, R2, 0x727fffff, PT ;  /* 0x727fffff0200780c */ /* 0x000fda0003f04070 */
[----:B01----:R-:W-:Y:S05]  /*01e0*/  @!P0 BRA `(.L_x_2) ;  /* 0x0000000000148947 */ /* 0x003fea0003800000 */
[----:B------:R-:W-:Y:S01]  /*01f0*/  BSSY.RECONVERGENT B1, `(.L_x_3) ;  /* 0x0000003000017945 */ /* 0x000fe20003800200 */
[----:B------:R-:W-:-:S07]  /*0200*/  MOV R12, 0x220 ;  /* 0x00000220000c7802 */ /* 0x000fce0000000f00 */
[----:B-----5:R-:W-:Y:S05]  /*0210*/  CALL.REL.NOINC `($__internal_0_$__cuda_sm20_sqrt_rn_f32_slowpath) ;  /* 0x00000004005c7944 */ /* 0x020fea0003c00000 */
[----:B------:R-:W-:Y:S05]  /*0220*/  BSYNC.RECONVERGENT B1 ;  /* 0x0000000000017941 */ /* 0x000fea0003800200 */
.L_x_3:
[----:B------:R-:W-:Y:S05]  /*0230*/  BRA `(.L_x_4) ;  /* 0x0000000000107947 */ /* 0x000fea0003800000 */
.L_x_2:
[C---:B------:R-:W-:Y:S01]  /*0240*/  FMUL.FTZ R7, R3.reuse, R0 ;  /* 0x0000000003077220 */ /* 0x040fe20000410000 */
[----:B------:R-:W-:-:S03]  /*0250*/  FMUL.FTZ R2, R3, 0.5 ;  /* 0x3f00000003027820 */ /* 0x000fc60000410000 */
[----:B------:R-:W-:-:S04]  /*0260*/  FFMA R0, -R7, R7, R0 ;  /* 0x0000000707007223 */ /* 0x000fc80000000100 */
[----:B------:R-:W-:-:S07]  /*0270*/  FFMA R7, R0, R2, R7 ;  /* 0x0000000200077223 */ /* 0x000fce0000000007 */
.L_x_4:
[----:B------:R-:W-:Y:S05]  /*0280*/  BSYNC.RECONVERGENT B0 ;  /* 0x0000000000007941 */ /* 0x000fea0003800200 */
.L_x_1:
[----:B------:R-:W0:Y:S02]  /*0290*/  LDCU UR4, c[0x0][0x3b4] ;  /* 0x00007680ff0477ac */ /* 0x000e240008000800 */
[----:B0-----:R-:W-:-:S13]  /*02a0*/  ISETP.GE.AND P0, PT, R6, UR4, PT ;  /* 0x0000000406007c0c */ /* 0x001fda000bf06270 */
[----:B------:R-:W-:Y:S05]  /*02b0*/  @P0 EXIT ;  /* 0x000000000000094d */ /* 0x000fea0003800000 */
[----:B------:R0:W2:Y:S01]  /*02c0*/  LDG.E R0, desc[UR6][R4.64+0x18] ;  /* 0x0000180604007981 */ /* 0x0000a2000c1e1900 */
[----:B------:R-:W1:Y:S01]  /*02d0*/  LDCU UR5, c[0x0][0x3b8] ;  /* 0x00007700ff0577ac */ /* 0x000e620008000800 */
[----:B------:R-:W-:Y:S01]  /*02e0*/  BSSY.RECONVERGENT B0, `(.L_x_5) ;  /* 0x0000049000007945 */ /* 0x000fe20003800200 */
[----:B------:R-:W3:Y:S01]  /*02f0*/  S2R R8, SR_TID.X ;  /* 0x0000000000087919 */ /* 0x000ee20000002100 */
[----:B------:R-:W4:Y:S01]  /*0300*/  LDCU UR8, c[0x0][0x360] ;  /* 0x00006c00ff0877ac */ /* 0x000f220008000800 */
[----:B------:R-:W0:Y:S01]  /*0310*/  LDCU UR18, c[0x0][0x3b4] ;  /* 0x00007680ff1277ac */ /* 0x000e220008000800 */
[----:B------:R-:W0:Y:S01]  /*0320*/  LDCU UR19, c[0x0][0x3b8] ;  /* 0x00007700ff1377ac */ /* 0x000e220008000800 */
[----:B------:R-:W0:Y:S01]  /*0330*/  LDCU.64 UR10, c[0x0][0x388] ;  /* 0x00007100ff0a77ac */ /* 0x000e220008000a00 */
[----:B-1----:R-:W-:Y:S01]  /*0340*/  UIMAD UR4, UR4, UR5, URZ ;  /* 0x00000005040472a4 */ /* 0x002fe2000f8e02ff */
[----:B------:R-:W1:Y:S05]  /*0350*/  LDCU.64 UR16, c[0x0][0x380] ;  /* 0x00007000ff1077ac */ /* 0x000e6a0008000a00 */
[----:B0-----:R-:W-:Y:S01]  /*0360*/  IMAD R4, R9, UR4, RZ ;  /* 0x0000000409047c24 */ /* 0x001fe2000f8e02ff */
[----:B------:R-:W0:Y:S01]  /*0370*/  LDCU.128 UR12, c[0x0][0x390] ;  /* 0x00007200ff0c77ac */ /* 0x000e220008000c00 */
[----:B-----5:R-:W-:Y:S01]  /*0380*/  IMAD R5, R10, UR4, RZ ;  /* 0x000000040a057c24 */ /* 0x020fe2000f8e02ff */
[----:B------:R-:W0:Y:S02]  /*0390*/  LDCU UR9, c[0x0][0x364] ;  /* 0x00006c80ff0977ac */ /* 0x000e240008000800 */
[----:B01234-:R-:W-:-:S07]  /*03a0*/  IMAD R9, R0, UR4, RZ ;  /* 0x0000000400097c24 */ /* 0x01ffce000f8e02ff */
.L_x_13:
[----:B0-----:R-:W0:Y:S01]  /*03b0*/  LDCU UR4, c[0x0][0x3b8] ;  /* 0x00007700ff0477ac */ /* 0x001e220008000800 */
[----:B------:R-:W-:Y:S01]  /*03c0*/  BSSY.RECONVERGENT B1, `(.L_x_6) ;  /* 0x0000036000017945 */ /* 0x000fe20003800200 */
[----:B0-----:R-:W-:-:S13]  /*03d0*/  ISETP.GE.AND P0, PT, R8, UR4, PT ;  /* 0x0000000408007c0c */ /* 0x001fda000bf06270 */
[----:B------:R-:W-:Y:S05]  /*03e0*/  @P0 BRA `(.L_x_7) ;  /* 0x0000000000cc0947 */ /* 0x000fea0003800000 */
[----:B------:R-:W-:-:S07]  /*03f0*/  IMAD.MOV.U32 R11, RZ, RZ, R8 ;  /* 0x000000ffff0b7224 */ /* 0x000fce00078e0008 */
.L_x_12:
[----:B------:R-:W-:Y:S01]  /*0400*/  FSETP.GEU.AND P0, PT, R7, 1, PT ;  /* 0x3f8000000700780b */ /* 0x000fe20003f0e000 */
[----:B------:R-:W-:-:S12]  /*0410*/  BSSY.RECONVERGENT B2, `(.L_x_8) ;  /* 0x000002d000027945 */ /* 0x000fd80003800200 */
[----:B0-----:R-:W-:Y:S05]  /*0420*/  @P0 BRA `(.L_x_9) ;  /* 0x0000000000ac0947 */ /* 0x001fea0003800000 */
[----:B------:R-:W-:-:S05]  /*0430*/  IMAD R10, R6, UR18, R11 ;  /* 0x00000012060a7c24 */ /* 0x000fca000f8e020b */
[----:B------:R-:W-:Y:S02]  /*0440*/  IADD3 R0, P0, PT, R4, R10, RZ ;  /* 0x0000000a04007210 */ /* 0x000fe40007f1e0ff */
[----:B------:R-:W-:-:S03]  /*0450*/  SHF.R.S32.HI R12, RZ, 0x1f, R10 ;  /* 0x0000001fff0c7819 */ /* 0x000fc6000001140a */
[----:B------:R-:W-:Y:S01]  /*0460*/  IMAD.SHL.U32 R16, R0, 0x4, RZ ;  /* 0x0000000400107824 */ /* 0x000fe200078e00ff */
[----:B------:R-:W-:-:S04]  /*0470*/  LEA.HI.X.SX32 R3, R4, R12, 0x1, P0 ;  /* 0x0000000c04037211 */ /* 0x000fc800000f0eff */
[----:B------:R-:W-:Y:S02]  /*0480*/  IADD3 R14, P0, PT, R16, UR12, RZ ;  /* 0x0000000c100e7c10 */ /* 0x000fe4000ff1e0ff */
[----:B------:R-:W-:Y:S02]  /*0490*/  SHF.L.U64.HI R0, R0, 0x2, R3 ;  /* 0x0000000200007819 */ /* 0x000fe40000010203 */
[----:B------:R-:W-:Y:S02]  /*04a0*/  IADD3 R16, P1, PT, R16, UR14, RZ ;  /* 0x0000000e10107c10 */ /* 0x000fe4000ff3e0ff */
[C---:B------:R-:W-:Y:S02]  /*04b0*/  IADD3.X R15, PT, PT, R0.reuse, UR13, RZ, P0, !PT ;  /* 0x0000000d000f7c10 */ /* 0x040fe400087fe4ff */
[----:B------:R-:W-:-:S03]  /*04c0*/  IADD3.X R17, PT, PT, R0, UR15, RZ, P1, !PT ;  /* 0x0000000f00117c10 */ /* 0x000fc60008ffe4ff */
[----:B------:R-:W2:Y:S04]  /*04d0*/  LDG.E R14, desc[UR6][R14.64] ;  /* 0x000000060e0e7981 */ /* 0x000ea8000c1e1900 */
[----:B------:R-:W2:Y:S01]  /*04e0*/  LDG.E R17, desc[UR6][R16.64] ;  /* 0x0000000610117981 */ /* 0x000ea2000c1e1900 */
[----:B------:R-:W-:-:S04]  /*04f0*/  IADD3 R0, P0, PT, R5, R10, RZ ;  /* 0x0000000a05007210 */ /* 0x000fc80007f1e0ff */
[----:B------:R-:W-:Y:S02]  /*0500*/  LEA.HI.X.SX32 R3, R5, R12, 0x1, P0 ;  /* 0x0000000c05037211 */ /* 0x000fe400000f0eff */
[----:B------:R-:W-:-:S04]  /*0510*/  LEA R2, P0, R0, UR10, 0x2 ;  /* 0x0000000a00027c11 */ /* 0x000fc8000f8010ff */
[----:B------:R-:W-:-:S05]  /*0520*/  LEA.HI.X R3, R0, UR11, R3, 0x2, P0 ;  /* 0x0000000b00037c11 */ /* 0x000fca00080f1403 */
[----:B------:R0:W3:Y:S01]  /*0530*/  LDG.E R13, desc[UR6][R2.64] ;  /* 0x00000006020d7981 */ /* 0x0000e2000c1e1900 */
[----:B------:R-:W-:Y:S01]  /*0540*/  BSSY.RECONVERGENT B3, `(.L_x_10) ;  /* 0x0000010000037945 */ /* 0x000fe20003800200 */
[----:B--2---:R-:W-:-:S04]  /*0550*/  FADD R0, R14, R17 ;  /* 0x000000110e007221 */ /* 0x004fc80000000000 */
[----:B0-----:R-:W-:Y:S01]  /*0560*/  FADD R3, R0, 1.0000000116860974231e-07 ;  /* 0x33d6bf9500037421 */ /* 0x001fe20000000000 */
[----:B------:R-:W-:-:S03]  /*0570*/  FFMA R0, R17, R7, R14 ;  /* 0x0000000711007223 */ /* 0x000fc6000000000e */
[----:B------:R-:W0:Y:S08]  /*0580*/  MUFU.RCP R18, R3 ;  /* 0x0000000300127308 */ /* 0x000e300000001000 */
[----:B------:R-:W1:Y:S01]  /*0590*/  FCHK P0, R0, R3 ;  /* 0x0000000300007302 */ /* 0x000e620000000000 */
[----:B---3--:R-:W-:Y:S01]  /*05a0*/  FADD R14, -R13, 1 ;  /* 0x3f8000000d0e7421 */ /* 0x008fe20000000100 */
[----:B0-----:R-:W-:-:S04]  /*05b0*/  FFMA R19, -R3, R18, 1 ;  /* 0x3f80000003137423 */ /* 0x001fc80000000112 */
[----:B------:R-:W-:-:S04]  /*05c0*/  FFMA R19, R18, R19, R18 ;  /* 0x0000001312137223 */ /* 0x000fc80000000012 */
[----:B------:R-:W-:-:S04]  /*05d0*/  FFMA R16, R0, R19, RZ ;  /* 0x0000001300107223 */ /* 0x000fc800000000ff */
[----:B------:R-:W-:-:S04]  /*05e0*/  FFMA R15, -R3, R16, R0 ;  /* 0x00000010030f7223 */ /* 0x000fc80000000100 */
[----:B------:R-:W-:Y:S01]  /*05f0*/  FFMA R15, R19, R15, R16 ;  /* 0x0000000f130f7223 */ /* 0x000fe20000000010 */
[----:B-1----:R-:W-:Y:S06]  /*0600*/  @!P0 BRA `(.L_x_11) ;  /* 0x00000000000c8947 */ /* 0x002fec0003800000 */
[----:B------:R-:W-:-:S07]  /*0610*/  MOV R2, 0x630 ;  /* 0x0000063000027802 */ /* 0x000fce0000000f00 */
[----:B------:R-:W-:Y:S05]  /*0620*/  CALL.REL.NOINC `($__internal_1_$__cuda_sm3x_div_rn_noftz_f32_slowpath) ;  /* 0x0000000000b47944 */ /* 0x000fea0003c00000 */
[----:B------:R-:W-:-:S07]  /*0630*/  IMAD.MOV.U32 R15, RZ, RZ, R0 ;  /* 0x000000ffff0f7224 */ /* 0x000fce00078e0000 */
.L_x_11:
[----:B------:R-:W-:Y:S05]  /*0640*/  BSYNC.RECONVERGENT B3 ;  /* 0x0000000000037941 */ /* 0x000fea0003800200 */
.L_x_10:
[----:B------:R-:W-:-:S04]  /*0650*/  IADD3 R10, P0, PT, R9, R10, RZ ;  /* 0x0000000a090a7210 */ /* 0x000fc80007f1e0ff */
[----:B------:R-:W-:Y:S02]  /*0660*/  LEA.HI.X.SX32 R3, R9, R12, 0x1, P0 ;  /* 0x0000000c09037211 */ /* 0x000fe400000f0eff */
[----:B------:R-:W-:-:S04]  /*0670*/  LEA R2, P0, R10, UR16, 0x3 ;  /* 0x000000100a027c11 */ /* 0x000fc8000f8018ff */
[----:B------:R-:W-:-:S05]  /*0680*/  LEA.HI.X R3, R10, UR17, R3, 0x3, P0 ;  /* 0x000000110a037c11 */ /* 0x000fca00080f1c03 */
[----:B------:R-:W2:Y:S01]  /*0690*/  LDG.E.64 R16, desc[UR6][R2.64] ;  /* 0x0000000602107981 */ /* 0x000ea2000c1e1b00 */
[----:B------:R-:W-:-:S04]  /*06a0*/  FFMA R14, R13, R15, R14 ;  /* 0x0000000f0d0e7223 */ /* 0x000fc8000000000e */
[C---:B--2---:R-:W-:Y:S01]  /*06b0*/  FMUL R16, R14.reuse, R16 ;  /* 0x000000100e107220 */ /* 0x044fe20000400000 */
[----:B------:R-:W-:-:S05]  /*06c0*/  FMUL R17, R14, R17 ;  /* 0x000000110e117220 */ /* 0x000fca0000400000 */
[----:B------:R0:W-:Y:S02]  /*06d0*/  STG.E.64 desc[UR6][R2.64], R16 ;  /* 0x0000001002007986 */ /* 0x0001e4000c101b06 */
.L_x_9:
[----:B------:R-:W-:Y:S05]  /*06e0*/  BSYNC.RECONVERGENT B2 ;  /* 0x0000000000027941 */ /* 0x000fea0003800200 */
.L_x_8:
[----:B------:R-:W-:-:S05]  /*06f0*/  VIADD R11, R11, UR8 ;  /* 0x000000080b0b7c36 */ /* 0x000fca0008000000 */
[----:B------:R-:W-:-:S13]  /*0700*/  ISETP.GE.AND P0, PT, R11, UR19, PT ;  /* 0x000000130b007c0c */ /* 0x000fda000bf06270 */
[----:B------:R-:W-:Y:S05]  /*0710*/  @!P0 BRA `(.L_x_12) ;  /* 0xfffffffc00388947 */ /* 0x000fea000383ffff */
.L_x_7:
[----:B------:R-:W-:Y:S05]  /*0720*/  BSYNC.RECONVERGENT B1 ;  /* 0x0000000000017941 */ /* 0x000fea0003800200 */
.L_x_6:
[----:B------:R-:W1:Y:S01]  /*0730*/  LDCU UR4, c[0x0][0x3b4] ;  /* 0x00007680ff0477ac */ /* 0x000e620008000800 */
[----:B------:R-:W-:-:S05]  /*0740*/  VIADD R6, R6, UR9 ;  /* 0x0000000906067c36 */ /* 0x000fca0008000000 */
[----:B-1----:R-:W-:-:S13]  /*0750*/  ISETP.GE.AND P0, PT, R6, UR4, PT ;  /* 0x0000000406007c0c */ /* 0x002fda000bf06270 */
[----:B------:R-:W-:Y:S05]  /*0760*/  @!P0 BRA `(.L_x_13) ;  /* 0xfffffffc00108947 */ /* 0x000fea000383ffff */
[----:B------:R-:W-:Y:S05]  /*0770*/  BSYNC.RECONVERGENT B0 ;  /* 0x0000000000007941 */ /* 0x000fea0003800200 */
.L_x_5:
[----:B------:R-:W-:Y:S05]  /*0780*/  EXIT ;  /* 0x000000000000794d */ /* 0x000fea0003800000 */
        .weak           $__internal_0_$__cuda_sm20_sqrt_rn_f32_slowpath
        .type           $__internal_0_$__cuda_sm20_sqrt_rn_f32_slowpath,@function
        .size           $__internal_0_$__cuda_sm20_sqrt_rn_f32_slowpath,($__internal_1_$__cuda_sm3x_div_rn_noftz_f32_slowpath - $__internal_0_$__cuda_sm20_sqrt_rn_f32_slowpath)
$__internal_0_$__cuda_sm20_sqrt_rn_f32_slowpath:
[----:B------:R-:W-:-:S13]  /*0790*/  LOP3.LUT P0, RZ, R0, 0x7fffffff, RZ, 0xc0, !PT ;  /* 0x7fffffff00ff7812 */ /* 0x000fda000780c0ff */
[----:B------:R-:W-:Y:S01]  /*07a0*/  @!P0 IMAD.MOV.U32 R2, RZ, RZ, R0 ;  /* 0x000000ffff028224 */ /* 0x000fe200078e0000 */
[----:B------:R-:W-:Y:S06]  /*07b0*/  @!P0 BRA `(.L_x_14) ;  /* 0x0000000000408947 */ /* 0x000fec0003800000 */
[----:B------:R-:W-:-:S13]  /*07c0*/  FSETP.GEU.FTZ.AND P0, PT, R0, RZ, PT ;  /* 0x000000ff0000720b */ /* 0x000fda0003f1e000 */
[----:B------:R-:W-:Y:S01]  /*07d0*/  @!P0 IMAD.MOV.U32 R2, RZ, RZ, 0x7fffffff ;  /* 0x7fffffffff028424 */ /* 0x000fe200078e00ff */
[----:B------:R-:W-:Y:S06]  /*07e0*/  @!P0 BRA `(.L_x_14) ;  /* 0x0000000000348947 */ /* 0x000fec0003800000 */
[----:B------:R-:W-:-:S13]  /*07f0*/  FSETP.GTU.FTZ.AND P0, PT, |R0|, +INF , PT ;  /* 0x7f8000000000780b */ /* 0x000fda0003f1c200 */
[----:B------:R-:W-:Y:S01]  /*0800*/  @P0 FADD.FTZ R2, R0, 1 ;  /* 0x3f80000000020421 */ /* 0x000fe20000010000 */
[----:B------:R-:W-:Y:S06]  /*0810*/  @P0 BRA `(.L_x_14) ;  /* 0x0000000000280947 */ /* 0x000fec0003800000 */
[----:B------:R-:W-:-:S13]  /*0820*/  FSETP.NEU.FTZ.AND P0, PT, |R0|, +INF , PT ;  /* 0x7f8000000000780b */ /* 0x000fda0003f1d200 */
[----:B------:R-:W-:-:S04]  /*0830*/  @P0 FFMA R3, R0, 1.84467440737095516160e+19, RZ ;  /* 0x5f80000000030823 */ /* 0x000fc800000000ff */
[----:B------:R-:W0:Y:S02]  /*0840*/  @P0 MUFU.RSQ R2, R3 ;  /* 0x0000000300020308 */ /* 0x000e240000001400 */
[----:B0-----:R-:W-:Y:S01]  /*0850*/  @P0 FMUL.FTZ R8, R3, R2 ;  /* 0x0000000203080220 */ /* 0x001fe20000410000 */
[----:B------:R-:W-:Y:S01]  /*0860*/  @P0 FMUL.FTZ R11, R2, 0.5 ;  /* 0x3f000000020b0820 */ /* 0x000fe20000410000 */
[----:B------:R-:W-:Y:S02]  /*0870*/  @!P0 MOV R2, R0 ;  /* 0x0000000000028202 */ /* 0x000fe40000000f00 */
[----:B------:R-:W-:-:S04]  /*0880*/  @P0 FADD.FTZ R7, -R8, -RZ ;  /* 0x800000ff08070221 */ /* 0x000fc80000010100 */
[----:B------:R-:W-:-:S04]  /*0890*/  @P0 FFMA R7, R8, R7, R3 ;  /* 0x0000000708070223 */ /* 0x000fc80000000003 */
[----:B------:R-:W-:-:S04]  /*08a0*/  @P0 FFMA R7, R7, R11, R8 ;  /* 0x0000000b07070223 */ /* 0x000fc80000000008 */
[----:B------:R-:W-:-:S07]  /*08b0*/  @P0 FMUL.FTZ R2, R7, 2.3283064365386962891e-10 ;  /* 0x2f80000007020820 */ /* 0x000fce0000410000 */
.L_x_14:
[----:B------:R-:W-:Y:S02]  /*08c0*/  IMAD.MOV.U32 R7, RZ, RZ, R2 ;  /* 0x000000ffff077224 */ /* 0x000fe400078e0002 */
[----:B------:R-:W-:Y:S02]  /*08d0*/  IMAD.MOV.U32 R2, RZ, RZ, R12 ;  /* 0x000000ffff027224 */ /* 0x000fe400078e000c */
[----:B------:R-:W-:-:S04]  /*08e0*/  IMAD.MOV.U32 R3, RZ, RZ, 0x0 ;  /* 0x00000000ff037424 */ /* 0x000fc800078e00ff */
[----:B------:R-:W-:Y:S05]  /*08f0*/  RET.REL.NODEC R2 `(fmag_all_update) ;  /* 0xfffffff402c07950 */ /* 0x000fea0003c3ffff */
        .weak           $__internal_1_$__cuda_sm3x_div_rn_noftz_f32_slowpath
        .type           $__internal_1_$__cuda_sm3x_div_rn_noftz_f32_slowpath,@function
        .size           $__internal_1_$__cuda_sm3x_div_rn_noftz_f32_slowpath,(.L_x_28 - $__internal_1_$__cuda_sm3x_div_rn_noftz_f32_slowpath)
$__internal_1_$__cuda_sm3x_div_rn_noftz_f32_slowpath:
[----:B------:R-:W-:Y:S01]  /*0900*/  SHF.R.U32.HI R15, RZ, 0x17, R3 ;  /* 0x00000017ff0f7819 */ /* 0x000fe20000011603 */
[----:B------:R-:W-:Y:S01]  /*0910*/  BSSY.RECONVERGENT B4, `(.L_x_15) ;  /* 0x0000062000047945 */ /* 0x000fe20003800200 */
[----:B------:R-:W-:Y:S02]  /*0920*/  SHF.R.U32.HI R16, RZ, 0x17, R0 ;  /* 0x00000017ff107819 */ /* 0x000fe40000011600 */
[----:B------:R-:W-:Y:S02]  /*0930*/  LOP3.LUT R15, R15, 0xff, RZ, 0xc0, !PT ;  /* 0x000000ff0f0f7812 */ /* 0x000fe400078ec0ff */
[----:B------:R-:W-:-:S03]  /*0940*/  LOP3.LUT R20, R16, 0xff, RZ, 0xc0, !PT ;  /* 0x000000ff10147812 */ /* 0x000fc600078ec0ff */
[----:B------:R-:W-:Y:S02]  /*0950*/  VIADD R18, R15, 0xffffffff ;  /* 0xffffffff0f127836 */ /* 0x000fe40000000000 */
[----:B------:R-:W-:-:S03]  /*0960*/  VIADD R17, R20, 0xffffffff ;  /* 0xffffffff14117836 */ /* 0x000fc60000000000 */
[----:B------:R-:W-:-:S04]  /*0970*/  ISETP.GT.U32.AND P0, PT, R18, 0xfd, PT ;  /* 0x000000fd1200780c */ /* 0x000fc80003f04070 */
[----:B------:R-:W-:-:S13]  /*0980*/  ISETP.GT.U32.OR P0, PT, R17, 0xfd, P0 ;  /* 0x000000fd1100780c */ /* 0x000fda0000704470 */
[----:B------:R-:W-:Y:S01]  /*0990*/  @!P0 IMAD.MOV.U32 R16, RZ, RZ, RZ ;  /* 0x000000ffff108224 */ /* 0x000fe200078e00ff */
[----:B------:R-:W-:Y:S06]  /*09a0*/  @!P0 BRA `(.L_x_16) ;  /* 0x00000000005c8947 */ /* 0x000fec0003800000 */
[----:B------:R-:W-:Y:S02]  /*09b0*/  FSETP.GTU.FTZ.AND P0, PT, |R0|, +INF , PT ;  /* 0x7f8000000000780b */ /* 0x000fe40003f1c200 */
[----:B------:R-:W-:-:S04]  /*09c0*/  FSETP.GTU.FTZ.AND P1, PT, |R3|, +INF , PT ;  /* 0x7f8000000300780b */ /* 0x000fc80003f3c200 */
[----:B------:R-:W-:-:S13]  /*09d0*/  PLOP3.LUT P0, PT, P0, P1, PT, 0xf8, 0x8f ;  /* 0x00000000008f781c */ /* 0x000fda0000703f70 */
[----:B------:R-:W-:Y:S05]  /*09e0*/  @P0 BRA `(.L_x_17) ;  /* 0x00000004004c0947 */ /* 0x000fea0003800000 */
[----:B------:R-:W-:-:S13]  /*09f0*/  LOP3.LUT P0, RZ, R3, 0x7fffffff, R0, 0xc8, !PT ;  /* 0x7fffffff03ff7812 */ /* 0x000fda000780c800 */
[----:B------:R-:W-:Y:S05]  /*0a00*/  @!P0 BRA `(.L_x_18) ;  /* 0x00000004003c8947 */ /* 0x000fea0003800000 */
[C---:B------:R-:W-:Y:S02]  /*0a10*/  FSETP.NEU.FTZ.AND P2, PT, |R0|.reuse, +INF , PT ;  /* 0x7f8000000000780b */ /* 0x040fe40003f5d200 */
[----:B------:R-:W-:Y:S02]  /*0a20*/  FSETP.NEU.FTZ.AND P1, PT, |R3|, +INF , PT ;  /* 0x7f8000000300780b */ /* 0x000fe40003f3d200 */
[----:B------:R-:W-:-:S11]  /*0a30*/  FSETP.NEU.FTZ.AND P0, PT, |R0|, +INF , PT ;  /* 0x7f8000000000780b */ /* 0x000fd60003f1d200 */
[----:B------:R-:W-:Y:S05]  /*0a40*/  @!P1 BRA !P2, `(.L_x_18) ;  /* 0x00000004002c9947 */ /* 0x000fea0005000000 */
[----:B------:R-:W-:-:S04]  /*0a50*/  LOP3.LUT P2, RZ, R0, 0x7fffffff, RZ, 0xc0, !PT ;  /* 0x7fffffff00ff7812 */ /* 0x000fc8000784c0ff */
[----:B------:R-:W-:-:S13]  /*0a60*/  PLOP3.LUT P1, PT, P1, P2, PT, 0x2f, 0xf2 ;  /* 0x0000000000f2781c */ /* 0x000fda0000f24577 */
[----:B------:R-:W-:Y:S05]  /*0a70*/  @P1 BRA `(.L_x_19) ;  /* 0x0000000400181947 */ /* 0x000fea0003800000 */
[----:B------:R-:W-:-:S04]  /*0a80*/  LOP3.LUT P1, RZ, R3, 0x7fffffff, RZ, 0xc0, !PT ;  /* 0x7fffffff03ff7812 */ /* 0x000fc8000782c0ff */
[----:B------:R-:W-:-:S13]  /*0a90*/  PLOP3.LUT P0, PT, P0, P1, PT, 0x2f, 0xf2 ;  /* 0x0000000000f2781c */ /* 0x000fda0000702577 */
[----:B------:R-:W-:Y:S05]  /*0aa0*/  @P0 BRA `(.L_x_20) ;  /* 0x0000000400000947 */ /* 0x000fea0003800000 */
[----:B------:R-:W-:Y:S02]  /*0ab0*/  ISETP.GE.AND P0, PT, R17, RZ, PT ;  /* 0x000000ff1100720c */ /* 0x000fe40003f06270 */
[----:B------:R-:W-:-:S11]  /*0ac0*/  ISETP.GE.AND P1, PT, R18, RZ, PT ;  /* 0x000000ff1200720c */ /* 0x000fd60003f26270 */
[----:B------:R-:W-:Y:S01]  /*0ad0*/  @P0 MOV R16, RZ ;  /* 0x000000ff00100202 */ /* 0x000fe20000000f00 */
[----:B------:R-:W-:Y:S02]  /*0ae0*/  @!P0 IMAD.MOV.U32 R16, RZ, RZ, -0x40 ;  /* 0xffffffc0ff108424 */ /* 0x000fe400078e00ff */
[----:B------:R-:W-:Y:S01]  /*0af0*/  @!P0 FFMA R0, R0, 1.84467440737095516160e+19, RZ ;  /* 0x5f80000000008823 */ /* 0x000fe200000000ff */
[----:B------:R-:W-:Y:S01]  /*0b00*/  @!P1 FFMA R3, R3, 1.84467440737095516160e+19, RZ ;  /* 0x5f80000003039823 */ /* 0x000fe200000000ff */
[----:B------:R-:W-:-:S07]  /*0b10*/  @!P1 VIADD R16, R16, 0x40 ;  /* 0x0000004010109836 */ /* 0x000fce0000000000 */
.L_x_16:
[----:B------:R-:W-:Y:S01]  /*0b20*/  LEA R18, R15, 0xc0800000, 0x17 ;  /* 0xc08000000f127811 */ /* 0x000fe200078eb8ff */
[----:B------:R-:W-:Y:S04]  /*0b30*/  BSSY.RECONVERGENT B5, `(.L_x_21) ;  /* 0x0000036000057945 */ /* 0x000fe80003800200 */
[----:B------:R-:W-:Y:S02]  /*0b40*/  IMAD.IADD R19, R3, 0x1, -R18 ;  /* 0x0000000103137824 */ /* 0x000fe400078e0a12 */
[----:B------:R-:W-:Y:S02]  /*0b50*/  VIADD R18, R20, 0xffffff81 ;  /* 0xffffff8114127836 */ /* 0x000fe40000000000 */
[----:B------:R0:W1:Y:S01]  /*0b60*/  MUFU.RCP R3, R19 ;  /* 0x0000001300037308 */ /* 0x0000620000001000 */
[----:B------:R-:W-:Y:S01]  /*0b70*/  FADD.FTZ R17, -R19, -RZ ;  /* 0x800000ff13117221 */ /* 0x000fe20000010100 */
[C---:B------:R-:W-:Y:S01]  /*0b80*/  IMAD R0, R18.reuse, -0x800000, R0 ;  /* 0xff80000012007824 */ /* 0x040fe200078e0200 */
[----:B0-----:R-:W-:-:S05]  /*0b90*/  IADD3 R19, PT, PT, R18, 0x7f, -R15 ;  /* 0x0000007f12137810 */ /* 0x001fca0007ffe80f */
[----:B------:R-:W-:Y:S02]  /*0ba0*/  IMAD.IADD R19, R19, 0x1, R16 ;  /* 0x0000000113137824 */ /* 0x000fe400078e0210 */
[----:B-1----:R-:W-:-:S04]  /*0bb0*/  FFMA R20, R3, R17, 1 ;  /* 0x3f80000003147423 */ /* 0x002fc80000000011 */
[----:B------:R-:W-:-:S04]  /*0bc0*/  FFMA R3, R3, R20, R3 ;  /* 0x0000001403037223 */ /* 0x000fc80000000003 */
[----:B------:R-:W-:-:S04]  /*0bd0*/  FFMA R20, R0, R3, RZ ;  /* 0x0000000300147223 */ /* 0x000fc800000000ff */
[----:B------:R-:W-:-:S04]  /*0be0*/  FFMA R21, R17, R20, R0 ;  /* 0x0000001411157223 */ /* 0x000fc80000000000 */
[----:B------:R-:W-:-:S04]  /*0bf0*/  FFMA R20, R3, R21, R20 ;  /* 0x0000001503147223 */ /* 0x000fc80000000014 */
[----:B------:R-:W-:-:S04]  /*0c00*/  FFMA R17, R17, R20, R0 ;  /* 0x0000001411117223 */ /* 0x000fc80000000000 */
[----:B------:R-:W-:-:S05]  /*0c10*/  FFMA R0, R3, R17, R20 ;  /* 0x0000001103007223 */ /* 0x000fca0000000014 */
[----:B------:R-:W-:-:S04]  /*0c20*/  SHF.R.U32.HI R15, RZ, 0x17, R0 ;  /* 0x00000017ff0f7819 */ /* 0x000fc80000011600 */
[----:B------:R-:W-:-:S05]  /*0c30*/  LOP3.LUT R15, R15, 0xff, RZ, 0xc0, !PT ;  /* 0x000000ff0f0f7812 */ /* 0x000fca00078ec0ff */
[----:B------:R-:W-:-:S05]  /*0c40*/  IMAD.IADD R18, R15, 0x1, R19 ;  /* 0x000000010f127824 */ /* 0x000fca00078e0213 */
[----:B------:R-:W-:-:S04]  /*0c50*/  IADD3 R15, PT, PT, R18, -0x1, RZ ;  /* 0xffffffff120f7810 */ /* 0x000fc80007ffe0ff */
[----:B------:R-:W-:-:S13]  /*0c60*/  ISETP.GE.U32.AND P0, PT, R15, 0xfe, PT ;  /* 0x000000fe0f00780c */ /* 0x000fda0003f06070 */
[----:B------:R-:W-:Y:S05]  /*0c70*/  @!P0 BRA `(.L_x_22) ;  /* 0x0000000000808947 */ /* 0x000fea0003800000 */
[----:B------:R-:W-:-:S13]  /*0c80*/  ISETP.GT.AND P0, PT, R18, 0xfe, PT ;  /* 0x000000fe1200780c */ /* 0x000fda0003f04270 */
[----:B------:R-:W-:Y:S05]  /*0c90*/  @P0 BRA `(.L_x_23) ;  /* 0x00000000006c0947 */ /* 0x000fea0003800000 */
[----:B------:R-:W-:-:S13]  /*0ca0*/  ISETP.GE.AND P0, PT, R18, 0x1, PT ;  /* 0x000000011200780c */ /* 0x000fda0003f06270 */
[----:B------:R-:W-:Y:S05]  /*0cb0*/  @P0 BRA `(.L_x_24) ;  /* 0x0000000000740947 */ /* 0x000fea0003800000 */
[----:B------:R-:W-:Y:S02]  /*0cc0*/  ISETP.GE.AND P0, PT, R18, -0x18, PT ;  /* 0xffffffe81200780c */ /* 0x000fe40003f06270 */
[----:B------:R-:W-:-:S11]  /*0cd0*/  LOP3.LUT R0, R0, 0x80000000, RZ, 0xc0, !PT ;  /* 0x8000000000007812 */ /* 0x000fd600078ec0ff */
[----:B------:R-:W-:Y:S05]  /*0ce0*/  @!P0 BRA `(.L_x_24) ;  /* 0x0000000000688947 */ /* 0x000fea0003800000 */
[-CC-:B------:R-:W-:Y:S01]  /*0cf0*/  FFMA.RZ R15, R3, R17.reuse, R20.reuse ;  /* 0x00000011030f7223 */ /* 0x180fe2000000c014 */
[C---:B------:R-:W-:Y:S02]  /*0d00*/  ISETP.NE.AND P2, PT, R18.reuse, RZ, PT ;  /* 0x000000ff1200720c */ /* 0x040fe40003f45270 */
[C---:B------:R-:W-:Y:S02]  /*0d10*/  ISETP.NE.AND P1, PT, R18.reuse, RZ, PT ;  /* 0x000000ff1200720c */ /* 0x040fe40003f25270 */
[----:B------:R-:W-:Y:S01]  /*0d20*/  LOP3.LUT R16, R15, 0x7fffff, RZ, 0xc0, !PT ;  /* 0x007fffff0f107812 */ /* 0x000fe200078ec0ff */
[CCC-:B------:R-:W-:Y:S01]  /*0d30*/  FFMA.RP R15, R3.reuse, R17.reuse, R20.reuse ;  /* 0x00000011030f7223 */ /* 0x1c0fe20000008014 */
[----:B------:R-:W-:Y:S01]  /*0d40*/  FFMA.RM R20, R3, R17, R20 ;  /* 0x0000001103147223 */ /* 0x000fe20000004014 */
[----:B------:R-:W-:Y:S01]  /*0d50*/  VIADD R3, R18, 0x20 ;  /* 0x0000002012037836 */ /* 0x000fe20000000000 */
[----:B------:R-:W-:Y:S01]  /*0d60*/  LOP3.LUT R16, R16, 0x800000, RZ, 0xfc, !PT ;  /* 0x0080000010107812 */ /* 0x000fe200078efcff */
[----:B------:R-:W-:-:S02]  /*0d70*/  IMAD.MOV R17, RZ, RZ, -R18 ;  /* 0x000000ffff117224 */ /* 0x000fc400078e0a12 */
[----:B------:R-:W-:Y:S02]  /*0d80*/  FSETP.NEU.FTZ.AND P0, PT, R15, R20, PT ;  /* 0x000000140f00720b */ /* 0x000fe40003f1d000 */
[----:B------:R-:W-:Y:S02]  /*0d90*/  SHF.L.U32 R3, R16, R3, RZ ;  /* 0x0000000310037219 */ /* 0x000fe400000006ff */
[----:B------:R-:W-:Y:S02]  /*0da0*/  SEL R15, R17, RZ, P2 ;  /* 0x000000ff110f7207 */ /* 0x000fe40001000000 */
[----:B------:R-:W-:Y:S02]  /*0db0*/  ISETP.NE.AND P1, PT, R3, RZ, P1 ;  /* 0x000000ff0300720c */ /* 0x000fe40000f25270 */
[----:B------:R-:W-:Y:S02]  /*0dc0*/  SHF.R.U32.HI R15, RZ, R15, R16 ;  /* 0x0000000fff0f7219 */ /* 0x000fe40000011610 */
[----:B------:R-:W-:-:S02]  /*0dd0*/  PLOP3.LUT P0, PT, P0, P1, PT, 0xf8, 0x8f ;  /* 0x00000000008f781c */ /* 0x000fc40000703f70 */
[----:B------:R-:W-:Y:S02]  /*0de0*/  SHF.R.U32.HI R16, RZ, 0x1, R15 ;  /* 0x00000001ff107819 */ /* 0x000fe4000001160f */
[----:B------:R-:W-:-:S04]  /*0df0*/  SEL R3, RZ, 0x1, !P0 ;  /* 0x00000001ff037807 */ /* 0x000fc80004000000 */
[----:B------:R-:W-:-:S04]  /*0e00*/  LOP3.LUT R18, R3, 0x1, R16, 0xf8, !PT ;  /* 0x0000000103127812 */ /* 0x000fc800078ef810 */
[----:B------:R-:W-:-:S05]  /*0e10*/  LOP3.LUT R15, R18, R15, RZ, 0xc0, !PT ;  /* 0x0000000f120f7212 */ /* 0x000fca00078ec0ff */
[----:B------:R-:W-:-:S05]  /*0e20*/  IMAD.IADD R15, R16, 0x1, R15 ;  /* 0x00000001100f7824 */ /* 0x000fca00078e020f */
[----:B------:R-:W-:Y:S01]  /*0e30*/  LOP3.LUT R0, R15, R0, RZ, 0xfc, !PT ;  /* 0x000000000f007212 */ /* 0x000fe200078efcff */
[----:B------:R-:W-:Y:S06]  /*0e40*/  BRA `(.L_x_24) ;  /* 0x0000000000107947 */ /* 0x000fec0003800000 */
.L_x_23:
[----:B------:R-:W-:-:S04]  /*0e50*/  LOP3.LUT R0, R0, 0x80000000, RZ, 0xc0, !PT ;  /* 0x8000000000007812 */ /* 0x000fc800078ec0ff */
[----:B------:R-:W-:Y:S01]  /*0e60*/  LOP3.LUT R0, R0, 0x7f800000, RZ, 0xfc, !PT ;  /* 0x7f80000000007812 */ /* 0x000fe200078efcff */
[----:B------:R-:W-:Y:S06]  /*0e70*/  BRA `(.L_x_24) ;  /* 0x0000000000047947 */ /* 0x000fec0003800000 */
.L_x_22:
[----:B------:R-:W-:-:S07]  /*0e80*/  IMAD R0, R19, 0x800000, R0 ;  /* 0x0080000013007824 */ /* 0x000fce00078e0200 */
.L_x_24:
[----:B------:R-:W-:Y:S05]  /*0e90*/  BSYNC.RECONVERGENT B5 ;  /* 0x0000000000057941 */ /* 0x000fea0003800200 */
.L_x_21:
[----:B------:R-:W-:Y:S05]  /*0ea0*/  BRA `(.L_x_25) ;  /* 0x0000000000207947 */ /* 0x000fea0003800000 */
.L_x_20:
[----:B------:R-:W-:-:S04]  /*0eb0*/  LOP3.LUT R0, R3, 0x80000000, R0, 0x48, !PT ;  /* 0x8000000003007812 */ /* 0x000fc800078e4800 */
[----:B------:R-:W-:Y:S01]  /*0ec0*/  LOP3.LUT R0, R0, 0x7f800000, RZ, 0xfc, !PT ;  /* 0x7f80000000007812 */ /* 0x000fe200078efcff */
[----:B------:R-:W-:Y:S06]  /*0ed0*/  BRA `(.L_x_25) ;  /* 0x0000000000147947 */ /* 0x000fec0003800000 */
.L_x_19:
[----:B------:R-:W-:Y:S01]  /*0ee0*/  LOP3.LUT R0, R3, 0x80000000, R0, 0x48, !PT ;  /* 0x8000000003007812 */ /* 0x000fe200078e4800 */
[----:B------:R-:W-:Y:S06]  /*0ef0*/  BRA `(.L_x_25) ;  /* 0x00000000000c7947 */ /* 0x000fec0003800000 */
.L_x_18:
[----:B------:R-:W0:Y:S01]  /*0f00*/  MUFU.RSQ R0, -QNAN ;  /* 0xffc0000000007908 */ /* 0x000e220000001400 */
[----:B------:R-:W-:Y:S05]  /*0f10*/  BRA `(.L_x_25) ;  /* 0x0000000000047947 */ /* 0x000fea0003800000 */
.L_x_17:
[----:B------:R-:W-:-:S07]  /*0f20*/  FADD.FTZ R0, R0, R3 ;  /* 0x0000000300007221 */ /* 0x000fce0000010000 */
.L_x_25:
[----:B------:R-:W-:Y:S05]  /*0f30*/  BSYNC.RECONVERGENT B4 ;  /* 0x0000000000047941 */ /* 0x000fea0003800200 */
.L_x_15:
[----:B------:R-:W-:-:S04]  /*0f40*/  IMAD.MOV.U32 R3, RZ, RZ, 0x0 ;  /* 0x00000000ff037424 */ /* 0x000fc800078e00ff */
[----:B0-----:R-:W-:Y:S05]  /*0f50*/  RET.REL.NODEC R2 `(fmag_all_update) ;  /* 0xfffffff002287950 */ /* 0x001fea0003c3ffff */
.L_x_26:
[----:B------:R-:W-:-:S00]  /*0f60*/  BRA `(.L_x_26) ;  /* 0xfffffffc00fc7947 */ /* 0x000fc0000383ffff */
[----:B------:R-:W-:-:S00]  /*0f70*/  NOP ;  /* 0x0000000000007918 */ /* 0x000fc00000000000 */
        /* <DEDUP_REMOVED lines=8> */
.L_x_28:


//--------------------- .nv.shared.reserved.0     --------------------------
	.section	.nv.shared.reserved.0,"aw",@nobits
	.weak		__nv_reservedSMEM_offset_0_alias
	.size		__nv_reservedSMEM_offset_0_alias, 0, 64
	.other		__nv_reservedSMEM_offset_0_alias,@"STO_CUDA_RESERVED_SHARED STV_DEFAULT"
__nv_reservedSMEM_offset_0_alias:
	.zero		0
	.zero		64


//--------------------- .nv.global                --------------------------
	.section	.nv.global,"aw",@nobits
.nv.global:
	.type		_ZN34_INTERNAL_fa29efd9_4_k_cu_179567b54cuda3std3__48in_placeE,@object
	.size		_ZN34_INTERNAL_fa29efd9_4_k_cu_179567b54cuda3std3__48in_placeE,(_ZN34_INTERNAL_fa29efd9_4_k_cu_179567b54cuda3std6ranges3__45__cpo8distanceE - _ZN34_INTERNAL_fa29efd9_4_k_cu_179567b54cuda3std3__48in_placeE)
_ZN34_INTERNAL_fa29efd9_4_k_cu_179567b54cuda3std3__48in_placeE:
	.zero		1
	.type		_ZN34_INTERNAL_fa29efd9_4_k_cu_179567b54cuda3std6ranges3__45__cpo8distanceE,@object
	.size		_ZN34_INTERNAL_fa29efd9_4_k_cu_179567b54cuda3std6ranges3__45__cpo8distanceE,(_ZN34_INTERNAL_fa29efd9_4_k_cu_179567b54cuda3std3__45__cpo6cbeginE - _ZN34_INTERNAL_fa29efd9_4_k_cu_179567b54cuda3std6ranges3__45__cpo8distanceE)
_ZN34_INTERNAL_fa29efd9_4_k_cu_179567b54cuda3std6ranges3__45__cpo8distanceE:
	.zero		1
	.type		_ZN34_INTERNAL_fa29efd9_4_k_cu_179567b54cuda3std3__45__cpo6cbeginE,@object
	.size		_ZN34_INTERNAL_fa29efd9_4_k_cu_179567b54cuda3std3__45__cpo6cbeginE,(_ZN34_INTERNAL_fa29efd9_4_k_cu_179567b54cuda3std6ranges3__45__cpo7advanceE - _ZN34_INTERNAL_fa29efd9_4_k_cu_179567b54cuda3std3__45__cpo6cbeginE)
_ZN34_INTERNAL_fa29efd9_4_k_cu_179567b54cuda3std3__45__cpo6cbeginE:
	.zero		1
	.type		_ZN34_INTERNAL_fa29efd9_4_k_cu_179567b54cuda3std6ranges3__45__cpo7advanceE,@object
	.size		_ZN34_INTERNAL_fa29efd9_4_k_cu_179567b54cuda3std6ranges3__45__cpo7advanceE,(_ZN34_INTERNAL_fa29efd9_4_k_cu_179567b54cuda3std3__45__cpo7crbeginE - _ZN34_INTERNAL_fa29efd9_4_k_cu_179567b54cuda3std6ranges3__45__cpo7advanceE)
_ZN34_INTERNAL_fa29efd9_4_k_cu_179567b54cuda3std6ranges3__45__cpo7advanceE:
	.zero		1
	.type		_ZN34_INTERNAL_fa29efd9_4_k_cu_179567b54cuda3std3__45__cpo7crbeginE,@object
	.size		_ZN34_INTERNAL_fa29efd9_4_k_cu_179567b54cuda3std3__45__cpo7crbeginE,(_ZN34_INTERNAL_fa29efd9_4_k_cu_179567b54cuda3std6ranges3__45__cpo4dataE - _ZN34_INTERNAL_fa29efd9_4_k_cu_179567b54cuda3std3__45__cpo7crbeginE)
_ZN34_INTERNAL_fa29efd9_4_k_cu_179567b54cuda3std3__45__cpo7crbeginE:
	.zero		1
	.type		_ZN34_INTERNAL_fa29efd9_4_k_cu_179567b54cuda3std6ranges3__45__cpo4dataE,@object
	.size		_ZN34_INTERNAL_fa29efd9_4_k_cu_179567b54cuda3std6ranges3__45__cpo4dataE,(_ZN34_INTERNAL_fa29efd9_4_k_cu_179567b54cuda3std6ranges3__45__cpo5beginE - _ZN34_INTERNAL_fa29efd9_4_k_cu_179567b54cuda3std6ranges3__45__cpo4dataE)
_ZN34_INTERNAL_fa29efd9_4_k_cu_179567b54cuda3std6ranges3__45__cpo4dataE:
	.zero		1
	.type		_ZN34_INTERNAL_fa29efd9_4_k_cu_179567b54cuda3std6ranges3__45__cpo5beginE,@object
	.size		_ZN34_INTERNAL_fa29efd9_4_k_cu_179567b54cuda3std6ranges3__45__cpo5beginE,(_ZN34_INTERNAL_fa29efd9_4_k_cu_179567b54cuda3std3__436_GLOBAL__N__fa29efd9_4_k_cu_179567b56ignoreE - _ZN34_INTERNAL_fa29efd9_4_k_cu_179567b54cuda3std6ranges3__45__cpo5beginE)
_ZN34_INTERNAL_fa29efd9_4_k_cu_179567b54cuda3std6ranges3__45__cpo5beginE:
	.zero		1
	.type		_ZN34_INTERNAL_fa29efd9_4_k_cu_179567b54cuda3std3__436_GLOBAL__N__fa29efd9_4_k_cu_179567b56ignoreE,@object
	.size		_ZN34_INTERNAL_fa29efd9_4_k_cu_179567b54cuda3std3__436_GLOBAL__N__fa29efd9_4_k_cu_179567b56ignoreE,(_ZN34_INTERNAL_fa29efd9_4_k_cu_179567b54cuda3std6ranges3__45__cpo4sizeE - _ZN34_INTERNAL_fa29efd9_4_k_cu_179567b54cuda3std3__436_GLOBAL__N__fa29efd9_4_k_cu_179567b56ignoreE)
_ZN34_INTERNAL_fa29efd9_4_k_cu_179567b54cuda3std3__436_GLOBAL__N__fa29efd9_4_k_cu_179567b56ignoreE:
	.zero		1
	.type		_ZN34_INTERNAL_fa29efd9_4_k_cu_179567b54cuda3std6ranges3__45__cpo4sizeE,@object
	.size		_ZN34_INTERNAL_fa29efd9_4_k_cu_179567b54cuda3std6ranges3__45__cpo4sizeE,(_ZN34_INTERNAL_fa29efd9_4_k_cu_179567b54cuda3std3__45__cpo5beginE - _ZN34_INTERNAL_fa29efd9_4_k_cu_179567b54cuda3std6ranges3__45__cpo4sizeE)
_ZN34_INTERNAL_fa29efd9_4_k_cu_179567b54cuda3std6ranges3__45__cpo4sizeE:
	.zero		1
	.type		_ZN34_INTERNAL_fa29efd9_4_k_cu_179567b54cuda3std3__45__cpo5beginE,@object
	.size		_ZN34_INTERNAL_fa29efd9_4_k_cu_179567b54cuda3std3__45__cpo5beginE,(_ZN34_INTERNAL_fa29efd9_4_k_cu_179567b54cuda3std6ranges3__45__cpo6cbeginE - _ZN34_INTERNAL_fa29efd9_4_k_cu_179567b54cuda3std3__45__cpo5beginE)
_ZN34_INTERNAL_fa29efd9_4_k_cu_179567b54cuda3std3__45__cpo5beginE:
	.zero		1
	.type		_ZN34_INTERNAL_fa29efd9_4_k_cu_179567b54cuda3std6ranges3__45__cpo6cbeginE,@object
	.size		_ZN34_INTERNAL_fa29efd9_4_k_cu_179567b54cuda3std6ranges3__45__cpo6cbeginE,(_ZN34_INTERNAL_fa29efd9_4_k_cu_179567b54cuda3std3__45__cpo6rbeginE - _ZN34_INTERNAL_fa29efd9_4_k_cu_179567b54cuda3std6ranges3__45__cpo6cbeginE)
_ZN34_INTERNAL_fa29efd9_4_k_cu_179567b54cuda3std6ranges3__45__cpo6cbeginE:
	.zero		1
	.type		_ZN34_INTERNAL_fa29efd9_4_k_cu_179567b54cuda3std3__45__cpo6rbeginE,@object
	.size		_ZN34_INTERNAL_fa29efd9_4_k_cu_179567b54cuda3std3__45__cpo6rbeginE,(_ZN34_INTERNAL_fa29efd9_4_k_cu_179567b54cuda3std6ranges3__45__cpo4nextE - _ZN34_INTERNAL_fa29efd9_4_k_cu_179567b54cuda3std3__45__cpo6rbeginE)
_ZN34_INTERNAL_fa29efd9_4_k_cu_179567b54cuda3std3__45__cpo6rbeginE:
	.zero		1
	.type		_ZN34_INTERNAL_fa29efd9_4_k_cu_179567b54cuda3std6ranges3__45__cpo4nextE,@object
	.size		_ZN34_INTERNAL_fa29efd9_4_k_cu_179567b54cuda3std6ranges3__45__cpo4nextE,(_ZN34_INTERNAL_fa29efd9_4_k_cu_179567b54cuda3std6ranges3__45__cpo4swapE - _ZN34_INTERNAL_fa29efd9_4_k_cu_179567b54cuda3std6ranges3__45__cpo4nextE)
_ZN34_INTERNAL_fa29efd9_4_k_cu_179567b54cuda3std6ranges3__45__cpo4nextE:
	.zero		1
	.type		_ZN34_INTERNAL_fa29efd9_4_k_cu_179567b54cuda3std6ranges3__45__cpo4swapE,@object
	.size		_ZN34_INTERNAL_fa29efd9_4_k_cu_179567b54cuda3std6ranges3__45__cpo4swapE,(_ZN34_INTERNAL_fa29efd9_4_k_cu_179567b54cuda3std3__420unreachable_sentinelE - _ZN34_INTERNAL_fa29efd9_4_k_cu_179567b54cuda3std6ranges3__45__cpo4swapE)
_ZN34_INTERNAL_fa29efd9_4_k_cu_179567b54cuda3std6ranges3__45__cpo4swapE:
	.zero		1
	.type		_ZN34_INTERNAL_fa29efd9_4_k_cu_179567b54cuda3std3__420unreachable_sentinelE,@object
	.size		_ZN34_INTERNAL_fa29efd9_4_k_cu_179567b54cuda3std3__420unreachable_sentinelE,(_ZN34_INTERNAL_fa29efd9_4_k_cu_179567b56thrust24THRUST_300001_SM_1000_NS6system6detail10sequential3seqE - _ZN34_INTERNAL_fa29efd9_4_k_cu_179567b54cuda3std3__420unreachable_sentinelE)
_ZN34_INTERNAL_fa29efd9_4_k_cu_179567b54cuda3std3__420unreachable_sentinelE:
	.zero		1
	.type		_ZN34_INTERNAL_fa29efd9_4_k_cu_179567b56thrust24THRUST_300001_SM_1000_NS6system6detail10sequential3seqE,@object
	.size		_ZN34_INTERNAL_fa29efd9_4_k_cu_179567b56thrust24THRUST_300001_SM_1000_NS6system6detail10sequential3seqE,(_ZN34_INTERNAL_fa29efd9_4_k_cu_179567b54cuda3std3__45__cpo4cendE - _ZN34_INTERNAL_fa29efd9_4_k_cu_179567b56thrust24THRUST_300001_SM_1000_NS6system6detail10sequential3seqE)
_ZN34_INTERNAL_fa29efd9_4_k_cu_179567b56thrust24THRUST_300001_SM_1000_NS6system6detail10sequential3seqE:
	.zero		1
	.type		_ZN34_INTERNAL_fa29efd9_4_k_cu_179567b54cuda3std3__45__cpo4cendE,@object
	.size		_ZN34_INTERNAL_fa29efd9_4_k_cu_179567b54cuda3std3__45__cpo4cendE,(_ZN34_INTERNAL_fa29efd9_4_k_cu_179567b54cuda3std6ranges3__45__cpo9iter_swapE - _ZN34_INTERNAL_fa29efd9_4_k_cu_179567b54cuda3std3__45__cpo4cendE)
_ZN34_INTERNAL_fa29efd9_4_k_cu_179567b54cuda3std3__45__cpo4cendE:
	.zero		1
	.type		_ZN34_INTERNAL_fa29efd9_4_k_cu_179567b54cuda3std6ranges3__45__cpo9iter_swapE,@object
	.size		_ZN34_INTERNAL_fa29efd9_4_k_cu_179567b54cuda3std6ranges3__45__cpo9iter_swapE,(_ZN34_INTERNAL_fa29efd9_4_k_cu_179567b54cuda3std3__45__cpo5crendE - _ZN34_INTERNAL_fa29efd9_4_k_cu_179567b54cuda3std6ranges3__45__cpo9iter_swapE)
_ZN34_INTERNAL_fa29efd9_4_k_cu_179567b54cuda3std6ranges3__45__cpo9iter_swapE:
	.zero		1
	.type		_ZN34_INTERNAL_fa29efd9_4_k_cu_179567b54cuda3std3__45__cpo5crendE,@object
	.size		_ZN34_INTERNAL_fa29efd9_4_k_cu_179567b54cuda3std3__45__cpo5crendE,(_ZN34_INTERNAL_fa29efd9_4_k_cu_179567b54cuda3std6ranges3__45__cpo5cdataE - _ZN34_INTERNAL_fa29efd9_4_k_cu_179567b54cuda3std3__45__cpo5crendE)
_ZN34_INTERNAL_fa29efd9_4_k_cu_179567b54cuda3std3__45__cpo5crendE:
	.zero		1
	.type		_ZN34_INTERNAL_fa29efd9_4_k_cu_179567b54cuda3std6ranges3__45__cpo5cdataE,@object
	.size		_ZN34_INTERNAL_fa29efd9_4_k_cu_179567b54cuda3std6ranges3__45__cpo5cdataE,(_ZN34_INTERNAL_fa29efd9_4_k_cu_179567b54cuda3std6ranges3__45__cpo3endE - _ZN34_INTERNAL_fa29efd9_4_k_cu_179567b54cuda3std6ranges3__45__cpo5cdataE)
_ZN34_INTERNAL_fa29efd9_4_k_cu_179567b54cuda3std6ranges3__45__cpo5cdataE:
	.zero		1
	.type		_ZN34_INTERNAL_fa29efd9_4_k_cu_179567b54cuda3std6ranges3__45__cpo3endE,@object
	.size		_ZN34_INTERNAL_fa29efd9_4_k_cu_179567b54cuda3std6ranges3__45__cpo3endE,(_ZN34_INTERNAL_fa29efd9_4_k_cu_179567b54cuda3std3__419piecewise_constructE - _ZN34_INTERNAL_fa29efd9_4_k_cu_179567b54cuda3std6ranges3__45__cpo3endE)
_ZN34_INTERNAL_fa29efd9_4_k_cu_179567b54cuda3std6ranges3__45__cpo3endE:
	.zero		1
	.type		_ZN34_INTERNAL_fa29efd9_4_k_cu_179567b54cuda3std3__419piecewise_constructE,@object
	.size		_ZN34_INTERNAL_fa29efd9_4_k_cu_179567b54cuda3std3__419piecewise_constructE,(_ZN34_INTERNAL_fa29efd9_4_k_cu_179567b54cuda3std6ranges3__45__cpo5ssizeE - _ZN34_INTERNAL_fa29efd9_4_k_cu_179567b54cuda3std3__419piecewise_constructE)
_ZN34_INTERNAL_fa29efd9_4_k_cu_179567b54cuda3std3__419piecewise_constructE:
	.zero		1
	.type		_ZN34_INTERNAL_fa29efd9_4_k_cu_179567b54cuda3std6ranges3__45__cpo5ssizeE,@object
	.size		_ZN34_INTERNAL_fa29efd9_4_k_cu_179567b54cuda3std6ranges3__45__cpo5ssizeE,(_ZN34_INTERNAL_fa29efd9_4_k_cu_179567b54cuda3std3__45__cpo3endE - _ZN34_INTERNAL_fa29efd9_4_k_cu_179567b54cuda3std6ranges3__45__cpo5ssizeE)
_ZN34_INTERNAL_fa29efd9_4_k_cu_179567b54cuda3std6ranges3__45__cpo5ssizeE:
	.zero		1
	.type		_ZN34_INTERNAL_fa29efd9_4_k_cu_179567b54cuda3std3__45__cpo3endE,@object
	.size		_ZN34_INTERNAL_fa29efd9_4_k_cu_179567b54cuda3std3__45__cpo3endE,(_ZN34_INTERNAL_fa29efd9_4_k_cu_179567b54cuda3std6ranges3__45__cpo4cendE - _ZN34_INTERNAL_fa29efd9_4_k_cu_179567b54cuda3std3__45__cpo3endE)
_ZN34_INTERNAL_fa29efd9_4_k_cu_179567b54cuda3std3__45__cpo3endE:
	.zero		1
	.type		_ZN34_INTERNAL_fa29efd9_4_k_cu_179567b54cuda3std6ranges3__45__cpo4cendE,@object
	.size		_ZN34_INTERNAL_fa29efd9_4_k_cu_179567b54cuda3std6ranges3__45__cpo4cendE,(_ZN34_INTERNAL_fa29efd9_4_k_cu_179567b54cuda3std3__45__cpo4rendE - _ZN34_INTERNAL_fa29efd9_4_k_cu_179567b54cuda3std6ranges3__45__cpo4cendE)
_ZN34_INTERNAL_fa29efd9_4_k_cu_179567b54cuda3std6ranges3__45__cpo4cendE:
	.zero		1
	.type		_ZN34_INTERNAL_fa29efd9_4_k_cu_179567b54cuda3std3__45__cpo4rendE,@object
	.size		_ZN34_INTERNAL_fa29efd9_4_k_cu_179567b54cuda3std3__45__cpo4rendE,(_ZN34_INTERNAL_fa29efd9_4_k_cu_179567b54cuda3std6ranges3__45__cpo4prevE - _ZN34_INTERNAL_fa29efd9_4_k_cu_179567b54cuda3std3__45__cpo4rendE)
_ZN34_INTERNAL_fa29efd9_4_k_cu_179567b54cuda3std3__45__cpo4rendE:
	.zero		1
	.type		_ZN34_INTERNAL_fa29efd9_4_k_cu_179567b54cuda3std6ranges3__45__cpo4prevE,@object
	.size		_ZN34_INTERNAL_fa29efd9_4_k_cu_179567b54cuda3std6ranges3__45__cpo4prevE,(_ZN34_INTERNAL_fa29efd9_4_k_cu_179567b54cuda3std6ranges3__45__cpo9iter_moveE - _ZN34_INTERNAL_fa29efd9_4_k_cu_179567b54cuda3std6ranges3__45__cpo4prevE)
_ZN34_INTERNAL_fa29efd9_4_k_cu_179567b54cuda3std6ranges3__45__cpo4prevE:
	.zero		1
	.type		_ZN34_INTERNAL_fa29efd9_4_k_cu_179567b54cuda3std6ranges3__45__cpo9iter_moveE,@object
	.size		_ZN34_INTERNAL_fa29efd9_4_k_cu_179567b54cuda3std6ranges3__45__cpo9iter_moveE,(.L_13 - _ZN34_INTERNAL_fa29efd9_4_k_cu_179567b54cuda3std6ranges3__45__cpo9iter_moveE)
_ZN34_INTERNAL_fa29efd9_4_k_cu_179567b54cuda3std6ranges3__45__cpo9iter_moveE:
	.zero		1
.L_13:


//--------------------- .nv.constant0.fmag_all_update --------------------------
	.section	.nv.constant0.fmag_all_update,"a",@progbits
	.sectionflags	@""
	.align	4
.nv.constant0.fmag_all_update:
	.zero		956


//--------------------- SYMBOLS --------------------------

	.type		.nv.reservedSmem.offset0,@object
	.size		.nv.reservedSmem.offset0,0x4
